	.headerflags	@"EF_CUDA_TEXMODE_UNIFIED EF_CUDA_64BIT_ADDRESS EF_CUDA_ACCELERATORS EF_CUDA_SM90 EF_CUDA_VIRTUAL_SM(EF_CUDA_SM90)"
	.elftype	@"ET_EXEC"


//--------------------- .nv.info                  --------------------------
	.section	.nv.info,"",@"SHT_CUDA_INFO"
	.align	4


	//----- nvinfo : EIATTR_REGCOUNT
	.align		4
        /*0000*/ 	.byte	0x04, 0x2f
        /*0002*/ 	.short	(.L_1 - .L_0)
	.align		4
.L_0:
        /*0004*/ 	.word	index@(triton_poi_fused_cat_18)
        /*0008*/ 	.word	0x0000000d


	//----- nvinfo : EIATTR_MIN_STACK_SIZE
	.align		4
.L_1:
        /*000c*/ 	.byte	0x04, 0x12
        /*000e*/ 	.short	(.L_3 - .L_2)
	.align		4
.L_2:
        /*0010*/ 	.word	index@(triton_poi_fused_cat_18)
        /*0014*/ 	.word	0x00000000


	//----- nvinfo : EIATTR_FRAME_SIZE
	.align		4
.L_3:
        /*0018*/ 	.byte	0x04, 0x11
        /*001a*/ 	.short	(.L_5 - .L_4)
	.align		4
.L_4:
        /*001c*/ 	.word	index@(triton_poi_fused_cat_18)
        /*0020*/ 	.word	0x00000000


	//----- nvinfo : EIATTR_MIN_STACK_SIZE
	.align		4
.L_5:
        /*0024*/ 	.byte	0x04, 0x12
        /*0026*/ 	.short	(.L_7 - .L_6)
	.align		4
.L_6:
        /*0028*/ 	.word	index@(triton_poi_fused_cat_18)
        /*002c*/ 	.word	0x00000000
.L_7:


//--------------------- .nv.info.triton_poi_fused_cat_18 --------------------------
	.section	.nv.info.triton_poi_fused_cat_18,"",@"SHT_CUDA_INFO"
	.sectionflags	@""
	.align	4


	//----- nvinfo : EIATTR_CUDA_API_VERSION
	.align		4
        /*0000*/ 	.byte	0x04, 0x37
        /*0002*/ 	.short	(.L_9 - .L_8)
.L_8:
        /*0004*/ 	.word	0x0000007c


	//----- nvinfo : EIATTR_KPARAM_INFO
	.align		4
.L_9:
        /*0008*/ 	.byte	0x04, 0x17
        /*000a*/ 	.short	(.L_11 - .L_10)
.L_10:
        /*000c*/ 	.word	0x00000000
        /*0010*/ 	.short	0x0003
        /*0012*/ 	.short	0x0018
        /*0014*/ 	.byte	0x00, 0xf0, 0x11, 0x00


	//----- nvinfo : EIATTR_KPARAM_INFO
	.align		4
.L_11:
        /*0018*/ 	.byte	0x04, 0x17
        /*001a*/ 	.short	(.L_13 - .L_12)
.L_12:
        /*001c*/ 	.word	0x00000000
        /*0020*/ 	.short	0x0002
        /*0022*/ 	.short	0x0010
        /*0024*/ 	.byte	0x00, 0xf4, 0x21, 0x00


	//----- nvinfo : EIATTR_KPARAM_INFO
	.align		4
.L_13:
        /*0028*/ 	.byte	0x04, 0x17
        /*002a*/ 	.short	(.L_15 - .L_14)
.L_14:
        /*002c*/ 	.word	0x00000000
        /*0030*/ 	.short	0x0001
        /*0032*/ 	.short	0x0008
        /*0034*/ 	.byte	0x00, 0xf4, 0x21, 0x00


	//----- nvinfo : EIATTR_KPARAM_INFO
	.align		4
.L_15:
        /*0038*/ 	.byte	0x04, 0x17
        /*003a*/ 	.short	(.L_17 - .L_16)
.L_16:
        /*003c*/ 	.word	0x00000000
        /*0040*/ 	.short	0x0000
        /*0042*/ 	.short	0x0000
        /*0044*/ 	.byte	0x00, 0xf4, 0x21, 0x00


	//----- nvinfo : EIATTR_SPARSE_MMA_MASK
	.align		4
.L_17:
        /*0048*/ 	.byte	0x03, 0x50
        /*004a*/ 	.short	0x0000


	//----- nvinfo : EIATTR_MAXREG_COUNT
	.align		4
        /*004c*/ 	.byte	0x03, 0x1b
        /*004e*/ 	.short	0x00ff


	//----- nvinfo : EIATTR_EXIT_INSTR_OFFSETS
	.align		4
        /*0050*/ 	.byte	0x04, 0x1c
        /*0052*/ 	.short	(.L_19 - .L_18)


	//   ....[0]....
.L_18:
        /*0054*/ 	.word	0x00000370


	//   ....[1]....
        /*0058*/ 	.word	0x00000390


	//----- nvinfo : EIATTR_REQNTID
	.align		4
.L_19:
        /*005c*/ 	.byte	0x04, 0x10
        /*005e*/ 	.short	(.L_21 - .L_20)
.L_20:
        /*0060*/ 	.word	0x00000080
        /*0064*/ 	.word	0x00000001
        /*0068*/ 	.word	0x00000001


	//----- nvinfo : EIATTR_CBANK_PARAM_SIZE
	.align		4
.L_21:
        /*006c*/ 	.byte	0x03, 0x19
        /*006e*/ 	.short	0x001c


	//----- nvinfo : EIATTR_PARAM_CBANK
	.align		4
        /*0070*/ 	.byte	0x04, 0x0a
        /*0072*/ 	.short	(.L_23 - .L_22)
	.align		4
.L_22:
        /*0074*/ 	.word	index@(.nv.constant0.triton_poi_fused_cat_18)
        /*0078*/ 	.short	0x0210
        /*007a*/ 	.short	0x001c


	//----- nvinfo : EIATTR_SW_WAR
	.align		4
.L_23:
        /*007c*/ 	.byte	0x04, 0x36
        /*007e*/ 	.short	(.L_25 - .L_24)
.L_24:
        /*0080*/ 	.word	0x00000008
.L_25:


//--------------------- .nv.callgraph             --------------------------
	.section	.nv.callgraph,"",@"SHT_CUDA_CALLGRAPH"
	.align	4
	.sectionentsize	8
	.align		4
        /*0000*/ 	.word	0x00000000
	.align		4
        /*0004*/ 	.word	0xffffffff
	.align		4
        /*0008*/ 	.word	0x00000000
	.align		4
        /*000c*/ 	.word	0xfffffffe
	.align		4
        /*0010*/ 	.word	0x00000000
	.align		4
        /*0014*/ 	.word	0xfffffffd
	.align		4
        /*0018*/ 	.word	0x00000000
	.align		4
        /*001c*/ 	.word	0xfffffffc


//--------------------- .text.triton_poi_fused_cat_18 --------------------------
	.section	.text.triton_poi_fused_cat_18,"ax",@progbits
	.align	128
        .global         triton_poi_fused_cat_18
        .type           triton_poi_fused_cat_18,@function
        .size           triton_poi_fused_cat_18,(.L_x_1 - triton_poi_fused_cat_18)
        .other          triton_poi_fused_cat_18,@"STO_CUDA_ENTRY STV_DEFAULT"
triton_poi_fused_cat_18:
.text.triton_poi_fused_cat_18:
[----:B------:R-:W0:Y:S02]  /*0000*/  LDC R1, c[0x0][0x28] ;  /* 0x00000a00ff017b82 */ /* 0x000e240000000800 */
[----:B------:R-:W1:Y:S01]  /*0010*/  S2R R0, SR_TID.X ;  /* 0x0000000000007919 */ /* 0x000e620000002100 */
[----:B------:R-:W-:Y:S01]  /*0020*/  ULDC.64 UR4, c[0x0][0x208] ;  /* 0x0000820000047ab9 */ /* 0x000fe20000000a00 */
[----:B------:R-:W2:Y:S01]  /*0030*/  S2R R3, SR_CTAID.X ;  /* 0x0000000000037919 */ /* 0x000ea20000002500 */
[----:B-1----:R-:W-:-:S04]  /*0040*/  LOP3.LUT R0, R0, 0x7f, RZ, 0xc0, !PT ;  /* 0x0000007f00007812 */ /* 0x002fc800078ec0ff */
[----:B--2---:R-:W-:Y:S02]  /*0050*/  LEA R0, R3, R0, 0x7 ;  /* 0x0000000003007211 */ /* 0x004fe400078e38ff */
[----:B------:R-:W1:Y:S02]  /*0060*/  LDC.64 R2, c[0x0][0x210] ;  /* 0x00008400ff027b82 */ /* 0x000e640000000a00 */
[----:B------:R-:W-:Y:S02]  /*0070*/  SHF.R.S32.HI R5, RZ, 0x1f, R0 ;  /* 0x0000001fff057819 */ /* 0x000fe40000011400 */
[----:B------:R-:W-:Y:S02]  /*0080*/  ISETP.GE.AND P0, PT, R0, 0x100, PT ;  /* 0x000001000000780c */ /* 0x000fe40003f06270 */
[----:B------:R-:W-:Y:S02]  /*0090*/  LEA.HI R6, R5, R0, RZ, 0x6 ;  /* 0x0000000005067211 */ /* 0x000fe400078f30ff */
[----:B------:R-:W2:Y:S02]  /*00a0*/  LDC.64 R4, c[0x0][0x218] ;  /* 0x00008600ff047b82 */ /* 0x000ea40000000a00 */
[----:B------:R-:W-:-:S02]  /*00b0*/  LOP3.LUT R7, R6, 0xffffffc0, RZ, 0xc0, !PT ;  /* 0xffffffc006077812 */ /* 0x000fc400078ec0ff */
[----:B------:R-:W-:Y:S02]  /*00c0*/  SHF.R.S32.HI R6, RZ, 0x6, R6 ;  /* 0x00000006ff067819 */ /* 0x000fe40000011406 */
[----:B------:R-:W-:-:S04]  /*00d0*/  IADD3 R7, R0, -R7, RZ ;  /* 0x8000000700077210 */ /* 0x000fc80007ffe0ff */
[C---:B------:R-:W-:Y:S02]  /*00e0*/  ISETP.GE.AND P1, PT, R7.reuse, 0x20, PT ;  /* 0x000000200700780c */ /* 0x040fe40003f26270 */
[----:B------:R-:W-:Y:S02]  /*00f0*/  ISETP.GT.AND P3, PT, R7, 0x1f, !P0 ;  /* 0x0000001f0700780c */ /* 0x000fe40004764270 */
[----:B------:R-:W-:Y:S01]  /*0100*/  ISETP.LT.AND P2, PT, R0, 0x100, !P1 ;  /* 0x000001000000780c */ /* 0x000fe20004f41270 */
[----:B------:R-:W-:Y:S01]  /*0110*/  HFMA2.MMA R8, -RZ, RZ, 0, 0 ;  /* 0x00000000ff087435 */ /* 0x000fe200000001ff */
[----:B------:R-:W-:Y:S01]  /*0120*/  LEA R9, R6, R7, 0x5 ;  /* 0x0000000706097211 */ /* 0x000fe200078e28ff */
[----:B------:R-:W-:-:S04]  /*0130*/  IMAD.MOV.U32 R6, RZ, RZ, RZ ;  /* 0x000000ffff067224 */ /* 0x000fc800078e00ff */
[----:B-1----:R-:W-:-:S04]  /*0140*/  IMAD.WIDE R2, R9, 0x4, R2 ;  /* 0x0000000409027825 */ /* 0x002fc800078e0202 */
[----:B--2---:R-:W-:Y:S02]  /*0150*/  IMAD.WIDE R4, R9, 0x4, R4 ;  /* 0x0000000409047825 */ /* 0x004fe400078e0204 */
[----:B------:R-:W2:Y:S04]  /*0160*/  @P2 LDG.E.EL R6, desc[UR4][R2.64] ;  /* 0x0000000402062981 */ /* 0x000ea8000c2e1900 */
[----:B------:R-:W3:Y:S01]  /*0170*/  @P3 LDG.E.EL R8, desc[UR4][R4.64+-0x80] ;  /* 0xffff800404083981 */ /* 0x000ee2000c2e1900 */
[----:B--2---:R-:W-:Y:S02]  /*0180*/  SEL R6, R6, RZ, P2 ;  /* 0x000000ff06067207 */ /* 0x004fe40001000000 */
[----:B---3--:R-:W-:-:S03]  /*0190*/  SEL R8, R8, RZ, P3 ;  /* 0x000000ff08087207 */ /* 0x008fc60001800000 */
[----:B------:R-:W-:Y:S02]  /*01a0*/  FADD R7, RZ, -R6 ;  /* 0x80000006ff077221 */ /* 0x000fe40000000000 */
[----:B------:R-:W-:Y:S02]  /*01b0*/  FADD R9, RZ, -R8 ;  /* 0x80000008ff097221 */ /* 0x000fe40000000000 */
[----:B------:R-:W-:Y:S02]  /*01c0*/  FMUL R7, R7, 1.4426950216293334961 ;  /* 0x3fb8aa3b07077820 */ /* 0x000fe40000400000 */
[----:B------:R-:W-:-:S03]  /*01d0*/  FMUL R9, R9, 1.4426950216293334961 ;  /* 0x3fb8aa3b09097820 */ /* 0x000fc60000400000 */
[----:B------:R-:W-:Y:S02]  /*01e0*/  FSETP.GEU.AND P2, PT, R7, -126, PT ;  /* 0xc2fc00000700780b */ /* 0x000fe40003f4e000 */
[----:B------:R-:W-:-:S11]  /*01f0*/  FSETP.GEU.AND P3, PT, R9, -126, PT ;  /* 0xc2fc00000900780b */ /* 0x000fd60003f6e000 */
[----:B------:R-:W-:Y:S02]  /*0200*/  @!P2 FMUL R7, R7, 0.5 ;  /* 0x3f0000000707a820 */ /* 0x000fe40000400000 */
[----:B------:R-:W-:Y:S02]  /*0210*/  @!P3 FMUL R9, R9, 0.5 ;  /* 0x3f0000000909b820 */ /* 0x000fe40000400000 */
[----:B------:R1:W2:Y:S08]  /*0220*/  MUFU.EX2 R2, R7 ;  /* 0x0000000700027308 */ /* 0x0002b00000000800 */
[----:B------:R-:W3:Y:S01]  /*0230*/  MUFU.EX2 R3, R9 ;  /* 0x0000000900037308 */ /* 0x000ee20000000800 */
[----:B-1----:R-:W-:-:S02]  /*0240*/  IMAD.MOV.U32 R7, RZ, RZ, 0x3e800000 ;  /* 0x3e800000ff077424 */ /* 0x002fc400078e00ff */
[----:B--2---:R-:W-:-:S04]  /*0250*/  @!P2 FMUL R2, R2, R2 ;  /* 0x000000020202a220 */ /* 0x004fc80000400000 */
[----:B------:R-:W-:Y:S01]  /*0260*/  FADD R4, R2, 1 ;  /* 0x3f80000002047421 */ /* 0x000fe20000000000 */
[----:B---3--:R-:W-:-:S04]  /*0270*/  @!P3 FMUL R3, R3, R3 ;  /* 0x000000030303b220 */ /* 0x008fc80000400000 */
[----:B------:R-:W-:Y:S01]  /*0280*/  FSETP.GT.AND P2, PT, R4, 8.50705917302346158658e+37, PT ;  /* 0x7e8000000400780b */ /* 0x000fe20003f44000 */
[----:B------:R-:W-:-:S03]  /*0290*/  FADD R10, R3, 1 ;  /* 0x3f800000030a7421 */ /* 0x000fc60000000000 */
[----:B------:R-:W-:Y:S01]  /*02a0*/  FSEL R5, R7, 1, P2 ;  /* 0x3f80000007057808 */ /* 0x000fe20001000000 */
[----:B------:R-:W1:Y:S01]  /*02b0*/  LDC.64 R2, c[0x0][0x220] ;  /* 0x00008800ff027b82 */ /* 0x000e620000000a00 */
[----:B------:R-:W-:-:S04]  /*02c0*/  FSETP.GT.AND P3, PT, R10, 8.50705917302346158658e+37, PT ;  /* 0x7e8000000a00780b */ /* 0x000fc80003f64000 */
[----:B------:R-:W-:-:S03]  /*02d0*/  FSEL R7, R7, 1, P3 ;  /* 0x3f80000007077808 */ /* 0x000fc60001800000 */
[----:B------:R-:W-:-:S06]  /*02e0*/  @P2 FMUL R4, R4, 0.25 ;  /* 0x3e80000004042820 */ /* 0x000fcc0000400000 */
[----:B------:R-:W2:Y:S01]  /*02f0*/  MUFU.RCP R4, R4 ;  /* 0x0000000400047308 */ /* 0x000ea20000001000 */
[----:B------:R-:W-:-:S07]  /*0300*/  @P3 FMUL R10, R10, 0.25 ;  /* 0x3e8000000a0a3820 */ /* 0x000fce0000400000 */
[----:B------:R-:W3:Y:S01]  /*0310*/  MUFU.RCP R10, R10 ;  /* 0x0000000a000a7308 */ /* 0x000ee20000001000 */
[----:B-1----:R-:W-:-:S04]  /*0320*/  IMAD.WIDE R2, R0, 0x4, R2 ;  /* 0x0000000400027825 */ /* 0x002fc800078e0202 */
[----:B--2---:R-:W-:-:S04]  /*0330*/  FMUL R5, R4, R5 ;  /* 0x0000000504057220 */ /* 0x004fc80000400000 */
[----:B------:R-:W-:Y:S01]  /*0340*/  FMUL R5, R6, R5 ;  /* 0x0000000506057220 */ /* 0x000fe20000400000 */
[----:B---3--:R-:W-:-:S04]  /*0350*/  FMUL R7, R10, R7 ;  /* 0x000000070a077220 */ /* 0x008fc80000400000 */
[----:B------:R-:W-:Y:S01]  /*0360*/  @P1 FMUL R5, R8, R7 ;  /* 0x0000000708051220 */ /* 0x000fe20000400000 */
[----:B------:R-:W-:Y:S06]  /*0370*/  @P0 EXIT ;  /* 0x000000000000094d */ /* 0x000fec0003800000 */
[----:B------:R-:W-:Y:S01]  /*0380*/  STG.E desc[UR4][R2.64], R5 ;  /* 0x0000000502007986 */ /* 0x000fe2000c101904 */
[----:B------:R-:W-:Y:S05]  /*0390*/  EXIT ;  /* 0x000000000000794d */ /* 0x000fea0003800000 */
.L_x_0:
[----:B------:R-:W-:-:S00]  /*03a0*/  BRA `(.L_x_0) ;  /* 0xfffffffc00fc7947 */ /* 0x000fc0000383ffff */
[----:B------:R-:W-:-:S00]  /*03b0*/  NOP ;  /* 0x0000000000007918 */ /* 0x000fc00000000000 */
        /* <DEDUP_REMOVED lines=12> */
.L_x_1:


//--------------------- .nv.constant0.triton_poi_fused_cat_18 --------------------------
	.section	.nv.constant0.triton_poi_fused_cat_18,"a",@progbits
	.sectionflags	@""
	.align	4
.nv.constant0.triton_poi_fused_cat_18:
	.zero		556
